//
// Generated by NVIDIA NVVM Compiler
//
// Compiler Build ID: CL-36424714
// Cuda compilation tools, release 13.0, V13.0.88
// Based on NVVM 20.0.0
//

.version 9.0
.target sm_100
.address_size 64

	// .globl	_Z3varv
.extern .func  (.param .b32 func_retval0) vprintf
(
	.param .b64 vprintf_param_0,
	.param .b64 vprintf_param_1
)
;
.global .align 4 .u32 ga = 8;
.global .align 4 .u32 gb;
.global .align 1 .b8 $str[6] = {37, 112, 32, 37, 112};

.visible .entry _Z3varv()
{
	.local .align 16 .b8 	__local_depot0[4032];
	.reg .b64 	%SP;
	.reg .b64 	%SPL;
	.reg .b32 	%r<4>;
	.reg .b64 	%rd<9>;

	mov.u64 	%SPL, __local_depot0;
	cvta.local.u64 	%SP, %SPL;
	add.u64 	%rd1, %SP, 0;
	add.u64 	%rd2, %SPL, 0;
	add.u64 	%rd3, %SP, 16;
	add.u64 	%rd4, %SPL, 16;
	add.u64 	%rd5, %SP, 4016;
	add.u64 	%rd6, %SPL, 4016;
	mov.b32 	%r1, 0;
	st.local.u32 	[%rd2], %r1;
	st.local.v4.u32 	[%rd4], {%r1, %r1, %r1, %r1};
	st.local.v4.u32 	[%rd4+16], {%r1, %r1, %r1, %r1};
	st.local.v4.u32 	[%rd4+32], {%r1, %r1, %r1, %r1};
	st.local.v4.u32 	[%rd4+48], {%r1, %r1, %r1, %r1};
	st.local.v4.u32 	[%rd4+64], {%r1, %r1, %r1, %r1};
	st.local.v4.u32 	[%rd4+80], {%r1, %r1, %r1, %r1};
	st.local.v4.u32 	[%rd4+96], {%r1, %r1, %r1, %r1};
	st.local.v4.u32 	[%rd4+112], {%r1, %r1, %r1, %r1};
	st.local.v4.u32 	[%rd4+128], {%r1, %r1, %r1, %r1};
	st.local.v4.u32 	[%rd4+144], {%r1, %r1, %r1, %r1};
	st.local.v4.u32 	[%rd4+160], {%r1, %r1, %r1, %r1};
	st.local.v4.u32 	[%rd4+176], {%r1, %r1, %r1, %r1};
	st.local.v4.u32 	[%rd4+192], {%r1, %r1, %r1, %r1};
	st.local.v4.u32 	[%rd4+208], {%r1, %r1, %r1, %r1};
	st.local.v4.u32 	[%rd4+224], {%r1, %r1, %r1, %r1};
	st.local.v4.u32 	[%rd4+240], {%r1, %r1, %r1, %r1};
	st.local.v4.u32 	[%rd4+256], {%r1, %r1, %r1, %r1};
	st.local.v4.u32 	[%rd4+272], {%r1, %r1, %r1, %r1};
	st.local.v4.u32 	[%rd4+288], {%r1, %r1, %r1, %r1};
	st.local.v4.u32 	[%rd4+304], {%r1, %r1, %r1, %r1};
	st.local.v4.u32 	[%rd4+320], {%r1, %r1, %r1, %r1};
	st.local.v4.u32 	[%rd4+336], {%r1, %r1, %r1, %r1};
	st.local.v4.u32 	[%rd4+352], {%r1, %r1, %r1, %r1};
	st.local.v4.u32 	[%rd4+368], {%r1, %r1, %r1, %r1};
	st.local.v4.u32 	[%rd4+384], {%r1, %r1, %r1, %r1};
	st.local.v4.u32 	[%rd4+400], {%r1, %r1, %r1, %r1};
	st.local.v4.u32 	[%rd4+416], {%r1, %r1, %r1, %r1};
	st.local.v4.u32 	[%rd4+432], {%r1, %r1, %r1, %r1};
	st.local.v4.u32 	[%rd4+448], {%r1, %r1, %r1, %r1};
	st.local.v4.u32 	[%rd4+464], {%r1, %r1, %r1, %r1};
	st.local.v4.u32 	[%rd4+480], {%r1, %r1, %r1, %r1};
	st.local.v4.u32 	[%rd4+496], {%r1, %r1, %r1, %r1};
	st.local.v4.u32 	[%rd4+512], {%r1, %r1, %r1, %r1};
	st.local.v4.u32 	[%rd4+528], {%r1, %r1, %r1, %r1};
	st.local.v4.u32 	[%rd4+544], {%r1, %r1, %r1, %r1};
	st.local.v4.u32 	[%rd4+560], {%r1, %r1, %r1, %r1};
	st.local.v4.u32 	[%rd4+576], {%r1, %r1, %r1, %r1};
	st.local.v4.u32 	[%rd4+592], {%r1, %r1, %r1, %r1};
	st.local.v4.u32 	[%rd4+608], {%r1, %r1, %r1, %r1};
	st.local.v4.u32 	[%rd4+624], {%r1, %r1, %r1, %r1};
	st.local.v4.u32 	[%rd4+640], {%r1, %r1, %r1, %r1};
	st.local.v4.u32 	[%rd4+656], {%r1, %r1, %r1, %r1};
	st.local.v4.u32 	[%rd4+672], {%r1, %r1, %r1, %r1};
	st.local.v4.u32 	[%rd4+688], {%r1, %r1, %r1, %r1};
	st.local.v4.u32 	[%rd4+704], {%r1, %r1, %r1, %r1};
	st.local.v4.u32 	[%rd4+720], {%r1, %r1, %r1, %r1};
	st.local.v4.u32 	[%rd4+736], {%r1, %r1, %r1, %r1};
	st.local.v4.u32 	[%rd4+752], {%r1, %r1, %r1, %r1};
	st.local.v4.u32 	[%rd4+768], {%r1, %r1, %r1, %r1};
	st.local.v4.u32 	[%rd4+784], {%r1, %r1, %r1, %r1};
	st.local.v4.u32 	[%rd4+800], {%r1, %r1, %r1, %r1};
	st.local.v4.u32 	[%rd4+816], {%r1, %r1, %r1, %r1};
	st.local.v4.u32 	[%rd4+832], {%r1, %r1, %r1, %r1};
	st.local.v4.u32 	[%rd4+848], {%r1, %r1, %r1, %r1};
	st.local.v4.u32 	[%rd4+864], {%r1, %r1, %r1, %r1};
	st.local.v4.u32 	[%rd4+880], {%r1, %r1, %r1, %r1};
	st.local.v4.u32 	[%rd4+896], {%r1, %r1, %r1, %r1};
	st.local.v4.u32 	[%rd4+912], {%r1, %r1, %r1, %r1};
	st.local.v4.u32 	[%rd4+928], {%r1, %r1, %r1, %r1};
	st.local.v4.u32 	[%rd4+944], {%r1, %r1, %r1, %r1};
	st.local.v4.u32 	[%rd4+960], {%r1, %r1, %r1, %r1};
	st.local.v4.u32 	[%rd4+976], {%r1, %r1, %r1, %r1};
	st.local.v4.u32 	[%rd4+992], {%r1, %r1, %r1, %r1};
	st.local.v4.u32 	[%rd4+1008], {%r1, %r1, %r1, %r1};
	st.local.v4.u32 	[%rd4+1024], {%r1, %r1, %r1, %r1};
	st.local.v4.u32 	[%rd4+1040], {%r1, %r1, %r1, %r1};
	st.local.v4.u32 	[%rd4+1056], {%r1, %r1, %r1, %r1};
	st.local.v4.u32 	[%rd4+1072], {%r1, %r1, %r1, %r1};
	st.local.v4.u32 	[%rd4+1088], {%r1, %r1, %r1, %r1};
	st.local.v4.u32 	[%rd4+1104], {%r1, %r1, %r1, %r1};
	st.local.v4.u32 	[%rd4+1120], {%r1, %r1, %r1, %r1};
	st.local.v4.u32 	[%rd4+1136], {%r1, %r1, %r1, %r1};
	st.local.v4.u32 	[%rd4+1152], {%r1, %r1, %r1, %r1};
	st.local.v4.u32 	[%rd4+1168], {%r1, %r1, %r1, %r1};
	st.local.v4.u32 	[%rd4+1184], {%r1, %r1, %r1, %r1};
	st.local.v4.u32 	[%rd4+1200], {%r1, %r1, %r1, %r1};
	st.local.v4.u32 	[%rd4+1216], {%r1, %r1, %r1, %r1};
	st.local.v4.u32 	[%rd4+1232], {%r1, %r1, %r1, %r1};
	st.local.v4.u32 	[%rd4+1248], {%r1, %r1, %r1, %r1};
	st.local.v4.u32 	[%rd4+1264], {%r1, %r1, %r1, %r1};
	st.local.v4.u32 	[%rd4+1280], {%r1, %r1, %r1, %r1};
	st.local.v4.u32 	[%rd4+1296], {%r1, %r1, %r1, %r1};
	st.local.v4.u32 	[%rd4+1312], {%r1, %r1, %r1, %r1};
	st.local.v4.u32 	[%rd4+1328], {%r1, %r1, %r1, %r1};
	st.local.v4.u32 	[%rd4+1344], {%r1, %r1, %r1, %r1};
	st.local.v4.u32 	[%rd4+1360], {%r1, %r1, %r1, %r1};
	st.local.v4.u32 	[%rd4+1376], {%r1, %r1, %r1, %r1};
	st.local.v4.u32 	[%rd4+1392], {%r1, %r1, %r1, %r1};
	st.local.v4.u32 	[%rd4+1408], {%r1, %r1, %r1, %r1};
	st.local.v4.u32 	[%rd4+1424], {%r1, %r1, %r1, %r1};
	st.local.v4.u32 	[%rd4+1440], {%r1, %r1, %r1, %r1};
	st.local.v4.u32 	[%rd4+1456], {%r1, %r1, %r1, %r1};
	st.local.v4.u32 	[%rd4+1472], {%r1, %r1, %r1, %r1};
	st.local.v4.u32 	[%rd4+1488], {%r1, %r1, %r1, %r1};
	st.local.v4.u32 	[%rd4+1504], {%r1, %r1, %r1, %r1};
	st.local.v4.u32 	[%rd4+1520], {%r1, %r1, %r1, %r1};
	st.local.v4.u32 	[%rd4+1536], {%r1, %r1, %r1, %r1};
	st.local.v4.u32 	[%rd4+1552], {%r1, %r1, %r1, %r1};
	st.local.v4.u32 	[%rd4+1568], {%r1, %r1, %r1, %r1};
	st.local.v4.u32 	[%rd4+1584], {%r1, %r1, %r1, %r1};
	st.local.v4.u32 	[%rd4+1600], {%r1, %r1, %r1, %r1};
	st.local.v4.u32 	[%rd4+1616], {%r1, %r1, %r1, %r1};
	st.local.v4.u32 	[%rd4+1632], {%r1, %r1, %r1, %r1};
	st.local.v4.u32 	[%rd4+1648], {%r1, %r1, %r1, %r1};
	st.local.v4.u32 	[%rd4+1664], {%r1, %r1, %r1, %r1};
	st.local.v4.u32 	[%rd4+1680], {%r1, %r1, %r1, %r1};
	st.local.v4.u32 	[%rd4+1696], {%r1, %r1, %r1, %r1};
	st.local.v4.u32 	[%rd4+1712], {%r1, %r1, %r1, %r1};
	st.local.v4.u32 	[%rd4+1728], {%r1, %r1, %r1, %r1};
	st.local.v4.u32 	[%rd4+1744], {%r1, %r1, %r1, %r1};
	st.local.v4.u32 	[%rd4+1760], {%r1, %r1, %r1, %r1};
	st.local.v4.u32 	[%rd4+1776], {%r1, %r1, %r1, %r1};
	st.local.v4.u32 	[%rd4+1792], {%r1, %r1, %r1, %r1};
	st.local.v4.u32 	[%rd4+1808], {%r1, %r1, %r1, %r1};
	st.local.v4.u32 	[%rd4+1824], {%r1, %r1, %r1, %r1};
	st.local.v4.u32 	[%rd4+1840], {%r1, %r1, %r1, %r1};
	st.local.v4.u32 	[%rd4+1856], {%r1, %r1, %r1, %r1};
	st.local.v4.u32 	[%rd4+1872], {%r1, %r1, %r1, %r1};
	st.local.v4.u32 	[%rd4+1888], {%r1, %r1, %r1, %r1};
	st.local.v4.u32 	[%rd4+1904], {%r1, %r1, %r1, %r1};
	st.local.v4.u32 	[%rd4+1920], {%r1, %r1, %r1, %r1};
	st.local.v4.u32 	[%rd4+1936], {%r1, %r1, %r1, %r1};
	st.local.v4.u32 	[%rd4+1952], {%r1, %r1, %r1, %r1};
	st.local.v4.u32 	[%rd4+1968], {%r1, %r1, %r1, %r1};
	st.local.v4.u32 	[%rd4+1984], {%r1, %r1, %r1, %r1};
	st.local.v4.u32 	[%rd4+2000], {%r1, %r1, %r1, %r1};
	st.local.v4.u32 	[%rd4+2016], {%r1, %r1, %r1, %r1};
	st.local.v4.u32 	[%rd4+2032], {%r1, %r1, %r1, %r1};
	st.local.v4.u32 	[%rd4+2048], {%r1, %r1, %r1, %r1};
	st.local.v4.u32 	[%rd4+2064], {%r1, %r1, %r1, %r1};
	st.local.v4.u32 	[%rd4+2080], {%r1, %r1, %r1, %r1};
	st.local.v4.u32 	[%rd4+2096], {%r1, %r1, %r1, %r1};
	st.local.v4.u32 	[%rd4+2112], {%r1, %r1, %r1, %r1};
	st.local.v4.u32 	[%rd4+2128], {%r1, %r1, %r1, %r1};
	st.local.v4.u32 	[%rd4+2144], {%r1, %r1, %r1, %r1};
	st.local.v4.u32 	[%rd4+2160], {%r1, %r1, %r1, %r1};
	st.local.v4.u32 	[%rd4+2176], {%r1, %r1, %r1, %r1};
	st.local.v4.u32 	[%rd4+2192], {%r1, %r1, %r1, %r1};
	st.local.v4.u32 	[%rd4+2208], {%r1, %r1, %r1, %r1};
	st.local.v4.u32 	[%rd4+2224], {%r1, %r1, %r1, %r1};
	st.local.v4.u32 	[%rd4+2240], {%r1, %r1, %r1, %r1};
	st.local.v4.u32 	[%rd4+2256], {%r1, %r1, %r1, %r1};
	st.local.v4.u32 	[%rd4+2272], {%r1, %r1, %r1, %r1};
	st.local.v4.u32 	[%rd4+2288], {%r1, %r1, %r1, %r1};
	st.local.v4.u32 	[%rd4+2304], {%r1, %r1, %r1, %r1};
	st.local.v4.u32 	[%rd4+2320], {%r1, %r1, %r1, %r1};
	st.local.v4.u32 	[%rd4+2336], {%r1, %r1, %r1, %r1};
	st.local.v4.u32 	[%rd4+2352], {%r1, %r1, %r1, %r1};
	st.local.v4.u32 	[%rd4+2368], {%r1, %r1, %r1, %r1};
	st.local.v4.u32 	[%rd4+2384], {%r1, %r1, %r1, %r1};
	st.local.v4.u32 	[%rd4+2400], {%r1, %r1, %r1, %r1};
	st.local.v4.u32 	[%rd4+2416], {%r1, %r1, %r1, %r1};
	st.local.v4.u32 	[%rd4+2432], {%r1, %r1, %r1, %r1};
	st.local.v4.u32 	[%rd4+2448], {%r1, %r1, %r1, %r1};
	st.local.v4.u32 	[%rd4+2464], {%r1, %r1, %r1, %r1};
	st.local.v4.u32 	[%rd4+2480], {%r1, %r1, %r1, %r1};
	st.local.v4.u32 	[%rd4+2496], {%r1, %r1, %r1, %r1};
	st.local.v4.u32 	[%rd4+2512], {%r1, %r1, %r1, %r1};
	st.local.v4.u32 	[%rd4+2528], {%r1, %r1, %r1, %r1};
	st.local.v4.u32 	[%rd4+2544], {%r1, %r1, %r1, %r1};
	st.local.v4.u32 	[%rd4+2560], {%r1, %r1, %r1, %r1};
	st.local.v4.u32 	[%rd4+2576], {%r1, %r1, %r1, %r1};
	st.local.v4.u32 	[%rd4+2592], {%r1, %r1, %r1, %r1};
	st.local.v4.u32 	[%rd4+2608], {%r1, %r1, %r1, %r1};
	st.local.v4.u32 	[%rd4+2624], {%r1, %r1, %r1, %r1};
	st.local.v4.u32 	[%rd4+2640], {%r1, %r1, %r1, %r1};
	st.local.v4.u32 	[%rd4+2656], {%r1, %r1, %r1, %r1};
	st.local.v4.u32 	[%rd4+2672], {%r1, %r1, %r1, %r1};
	st.local.v4.u32 	[%rd4+2688], {%r1, %r1, %r1, %r1};
	st.local.v4.u32 	[%rd4+2704], {%r1, %r1, %r1, %r1};
	st.local.v4.u32 	[%rd4+2720], {%r1, %r1, %r1, %r1};
	st.local.v4.u32 	[%rd4+2736], {%r1, %r1, %r1, %r1};
	st.local.v4.u32 	[%rd4+2752], {%r1, %r1, %r1, %r1};
	st.local.v4.u32 	[%rd4+2768], {%r1, %r1, %r1, %r1};
	st.local.v4.u32 	[%rd4+2784], {%r1, %r1, %r1, %r1};
	st.local.v4.u32 	[%rd4+2800], {%r1, %r1, %r1, %r1};
	st.local.v4.u32 	[%rd4+2816], {%r1, %r1, %r1, %r1};
	st.local.v4.u32 	[%rd4+2832], {%r1, %r1, %r1, %r1};
	st.local.v4.u32 	[%rd4+2848], {%r1, %r1, %r1, %r1};
	st.local.v4.u32 	[%rd4+2864], {%r1, %r1, %r1, %r1};
	st.local.v4.u32 	[%rd4+2880], {%r1, %r1, %r1, %r1};
	st.local.v4.u32 	[%rd4+2896], {%r1, %r1, %r1, %r1};
	st.local.v4.u32 	[%rd4+2912], {%r1, %r1, %r1, %r1};
	st.local.v4.u32 	[%rd4+2928], {%r1, %r1, %r1, %r1};
	st.local.v4.u32 	[%rd4+2944], {%r1, %r1, %r1, %r1};
	st.local.v4.u32 	[%rd4+2960], {%r1, %r1, %r1, %r1};
	st.local.v4.u32 	[%rd4+2976], {%r1, %r1, %r1, %r1};
	st.local.v4.u32 	[%rd4+2992], {%r1, %r1, %r1, %r1};
	st.local.v4.u32 	[%rd4+3008], {%r1, %r1, %r1, %r1};
	st.local.v4.u32 	[%rd4+3024], {%r1, %r1, %r1, %r1};
	st.local.v4.u32 	[%rd4+3040], {%r1, %r1, %r1, %r1};
	st.local.v4.u32 	[%rd4+3056], {%r1, %r1, %r1, %r1};
	st.local.v4.u32 	[%rd4+3072], {%r1, %r1, %r1, %r1};
	st.local.v4.u32 	[%rd4+3088], {%r1, %r1, %r1, %r1};
	st.local.v4.u32 	[%rd4+3104], {%r1, %r1, %r1, %r1};
	st.local.v4.u32 	[%rd4+3120], {%r1, %r1, %r1, %r1};
	st.local.v4.u32 	[%rd4+3136], {%r1, %r1, %r1, %r1};
	st.local.v4.u32 	[%rd4+3152], {%r1, %r1, %r1, %r1};
	st.local.v4.u32 	[%rd4+3168], {%r1, %r1, %r1, %r1};
	st.local.v4.u32 	[%rd4+3184], {%r1, %r1, %r1, %r1};
	st.local.v4.u32 	[%rd4+3200], {%r1, %r1, %r1, %r1};
	st.local.v4.u32 	[%rd4+3216], {%r1, %r1, %r1, %r1};
	st.local.v4.u32 	[%rd4+3232], {%r1, %r1, %r1, %r1};
	st.local.v4.u32 	[%rd4+3248], {%r1, %r1, %r1, %r1};
	st.local.v4.u32 	[%rd4+3264], {%r1, %r1, %r1, %r1};
	st.local.v4.u32 	[%rd4+3280], {%r1, %r1, %r1, %r1};
	st.local.v4.u32 	[%rd4+3296], {%r1, %r1, %r1, %r1};
	st.local.v4.u32 	[%rd4+3312], {%r1, %r1, %r1, %r1};
	st.local.v4.u32 	[%rd4+3328], {%r1, %r1, %r1, %r1};
	st.local.v4.u32 	[%rd4+3344], {%r1, %r1, %r1, %r1};
	st.local.v4.u32 	[%rd4+3360], {%r1, %r1, %r1, %r1};
	st.local.v4.u32 	[%rd4+3376], {%r1, %r1, %r1, %r1};
	st.local.v4.u32 	[%rd4+3392], {%r1, %r1, %r1, %r1};
	st.local.v4.u32 	[%rd4+3408], {%r1, %r1, %r1, %r1};
	st.local.v4.u32 	[%rd4+3424], {%r1, %r1, %r1, %r1};
	st.local.v4.u32 	[%rd4+3440], {%r1, %r1, %r1, %r1};
	st.local.v4.u32 	[%rd4+3456], {%r1, %r1, %r1, %r1};
	st.local.v4.u32 	[%rd4+3472], {%r1, %r1, %r1, %r1};
	st.local.v4.u32 	[%rd4+3488], {%r1, %r1, %r1, %r1};
	st.local.v4.u32 	[%rd4+3504], {%r1, %r1, %r1, %r1};
	st.local.v4.u32 	[%rd4+3520], {%r1, %r1, %r1, %r1};
	st.local.v4.u32 	[%rd4+3536], {%r1, %r1, %r1, %r1};
	st.local.v4.u32 	[%rd4+3552], {%r1, %r1, %r1, %r1};
	st.local.v4.u32 	[%rd4+3568], {%r1, %r1, %r1, %r1};
	st.local.v4.u32 	[%rd4+3584], {%r1, %r1, %r1, %r1};
	st.local.v4.u32 	[%rd4+3600], {%r1, %r1, %r1, %r1};
	st.local.v4.u32 	[%rd4+3616], {%r1, %r1, %r1, %r1};
	st.local.v4.u32 	[%rd4+3632], {%r1, %r1, %r1, %r1};
	st.local.v4.u32 	[%rd4+3648], {%r1, %r1, %r1, %r1};
	st.local.v4.u32 	[%rd4+3664], {%r1, %r1, %r1, %r1};
	st.local.v4.u32 	[%rd4+3680], {%r1, %r1, %r1, %r1};
	st.local.v4.u32 	[%rd4+3696], {%r1, %r1, %r1, %r1};
	st.local.v4.u32 	[%rd4+3712], {%r1, %r1, %r1, %r1};
	st.local.v4.u32 	[%rd4+3728], {%r1, %r1, %r1, %r1};
	st.local.v4.u32 	[%rd4+3744], {%r1, %r1, %r1, %r1};
	st.local.v4.u32 	[%rd4+3760], {%r1, %r1, %r1, %r1};
	st.local.v4.u32 	[%rd4+3776], {%r1, %r1, %r1, %r1};
	st.local.v4.u32 	[%rd4+3792], {%r1, %r1, %r1, %r1};
	st.local.v4.u32 	[%rd4+3808], {%r1, %r1, %r1, %r1};
	st.local.v4.u32 	[%rd4+3824], {%r1, %r1, %r1, %r1};
	st.local.v4.u32 	[%rd4+3840], {%r1, %r1, %r1, %r1};
	st.local.v4.u32 	[%rd4+3856], {%r1, %r1, %r1, %r1};
	st.local.v4.u32 	[%rd4+3872], {%r1, %r1, %r1, %r1};
	st.local.v4.u32 	[%rd4+3888], {%r1, %r1, %r1, %r1};
	st.local.v4.u32 	[%rd4+3904], {%r1, %r1, %r1, %r1};
	st.local.v4.u32 	[%rd4+3920], {%r1, %r1, %r1, %r1};
	st.local.v4.u32 	[%rd4+3936], {%r1, %r1, %r1, %r1};
	st.local.v4.u32 	[%rd4+3952], {%r1, %r1, %r1, %r1};
	st.local.v4.u32 	[%rd4+3968], {%r1, %r1, %r1, %r1};
	st.local.v4.u32 	[%rd4+3984], {%r1, %r1, %r1, %r1};
	st.local.v2.u64 	[%rd6], {%rd1, %rd3};
	mov.u64 	%rd7, $str;
	cvta.global.u64 	%rd8, %rd7;
	{ // callseq 0, 0
	.param .b64 param0;
	st.param.b64 	[param0], %rd8;
	.param .b64 param1;
	st.param.b64 	[param1], %rd5;
	.param .b32 retval0;
	call.uni (retval0), 
	vprintf, 
	(
	param0, 
	param1
	);
	ld.param.b32 	%r2, [retval0];
	} // callseq 0
	ret;

}


// ===== COMPILED SASS (sm_100) =====

	.target	sm_100

	.elftype	@"ET_EXEC"


//--------------------- .note.nv.tkinfo           --------------------------
	.section	.note.nv.tkinfo,"",@"SHT_NOTE"
	.sectionflags	@"SHF_NOTE_NV_TKINFO"
	.tkinfo
        /*0018*/ 	.word	0x00000002
        /*0030*/ 	.string	""
        /*0030*/ 	.string	"ptxas"
        /*0030*/ 	.string	"Cuda compilation tools, release 13.0, V13.0.88"
        /*0030*/ 	.string	"Build cuda_13.0.r13.0/compiler.36424714_0"
        /*0030*/ 	.string	"-arch sm_100 -m 64 "



//--------------------- .note.nv.cuinfo           --------------------------
	.section	.note.nv.cuinfo,"",@"SHT_NOTE"
	.sectionflags	@"SHF_NOTE_NV_CUINFO"
        /*0018*/ 	.short	0x0002
        /*001a*/ 	.short	0x0064
        /*001c*/ 	.short	0x0082
	.zero		2


//--------------------- .nv.info                  --------------------------
	.section	.nv.info,"",@"SHT_CUDA_INFO"
	.align	4


	//----- nvinfo : EIATTR_REGCOUNT
	.align		4
        /*0000*/ 	.byte	0x04, 0x2f
        /*0002*/ 	.short	(.L_4 - .L_3)
	.align		4
.L_3:
        /*0004*/ 	.word	index@(_Z3varv)
        /*0008*/ 	.word	0x00000018


	//----- nvinfo : EIATTR_FRAME_SIZE
	.align		4
.L_4:
        /*000c*/ 	.byte	0x04, 0x11
        /*000e*/ 	.short	(.L_6 - .L_5)
	.align		4
.L_5:
        /*0010*/ 	.word	index@(_Z3varv)
        /*0014*/ 	.word	0x00000fc0


	//----- nvinfo : EIATTR_MIN_STACK_SIZE
	.align		4
.L_6:
        /*0018*/ 	.byte	0x04, 0x12
        /*001a*/ 	.short	(.L_8 - .L_7)
	.align		4
.L_7:
        /*001c*/ 	.word	index@(_Z3varv)
        /*0020*/ 	.word	0x00000fc0
.L_8:


//--------------------- .nv.compat                --------------------------
	.section	.nv.compat,"",@"SHT_CUDA_COMPAT_INFO"
	.align	4
        /*0000*/ 	.byte	0x02, 0x09, 0x00, 0x00, 0x02, 0x02, 0x01, 0x00, 0x02, 0x05, 0x05, 0x00, 0x03, 0x07, 0x01, 0x01
        /*0010*/ 	.byte	0x02, 0x03, 0x00, 0x00, 0x02, 0x06, 0x01, 0x00, 0x04, 0x0b, 0x08, 0x00, 0x09, 0x00, 0x00, 0x00
        /*0020*/ 	.byte	0x00, 0x00, 0x00, 0x00


//--------------------- .nv.info._Z3varv          --------------------------
	.section	.nv.info._Z3varv,"",@"SHT_CUDA_INFO"
	.sectionflags	@""
	.align	4


	//----- nvinfo : EIATTR_CUDA_API_VERSION
	.align		4
        /*0000*/ 	.byte	0x04, 0x37
        /*0002*/ 	.short	(.L_10 - .L_9)
.L_9:
        /*0004*/ 	.word	0x00000082


	//----- nvinfo : EIATTR_SPARSE_MMA_MASK
	.align		4
.L_10:
        /*0008*/ 	.byte	0x03, 0x50
        /*000a*/ 	.short	0x0000


	//----- nvinfo : EIATTR_MAXREG_COUNT
	.align		4
        /*000c*/ 	.byte	0x03, 0x1b
        /*000e*/ 	.short	0x00ff


	//----- nvinfo : EIATTR_EXTERNS
	.align		4
        /*0010*/ 	.byte	0x04, 0x0f
        /*0012*/ 	.short	(.L_12 - .L_11)


	//   ....[0]....
	.align		4
.L_11:
        /*0014*/ 	.word	index@(vprintf)


	//----- nvinfo : EIATTR_MERCURY_ISA_VERSION
	.align		4
.L_12:
        /*0018*/ 	.byte	0x03, 0x5f
        /*001a*/ 	.short	0x0101


	//----- nvinfo : EIATTR_VRC_CTA_INIT_COUNT
	.align		4
        /*001c*/ 	.byte	0x02, 0x4a
	.zero		1
	.zero		1


	//----- nvinfo : EIATTR_SYSCALL_OFFSETS
	.align		4
        /*0020*/ 	.byte	0x04, 0x46
        /*0022*/ 	.short	(.L_14 - .L_13)


	//   ....[0]....
.L_13:
        /*0024*/ 	.word	0x00001100


	//----- nvinfo : EIATTR_EXIT_INSTR_OFFSETS
	.align		4
.L_14:
        /*0028*/ 	.byte	0x04, 0x1c
        /*002a*/ 	.short	(.L_16 - .L_15)


	//   ....[0]....
.L_15:
        /*002c*/ 	.word	0x00001110


	//----- nvinfo : EIATTR_SW_WAR
	.align		4
.L_16:
        /*0030*/ 	.byte	0x04, 0x36
        /*0032*/ 	.short	(.L_18 - .L_17)
.L_17:
        /*0034*/ 	.word	0x00000008
.L_18:


//--------------------- .nv.callgraph             --------------------------
	.section	.nv.callgraph,"",@"SHT_CUDA_CALLGRAPH"
	.align	4
	.sectionentsize	8
	.align		4
        /*0000*/ 	.word	0x00000000
	.align		4
        /*0004*/ 	.word	0xffffffff
	.align		4
        /*0008*/ 	.word	index@(_Z3varv)
	.align		4
        /*000c*/ 	.word	index@(vprintf)
	.align		4
        /*0010*/ 	.word	0x00000000
	.align		4
        /*0014*/ 	.word	0xfffffffe
	.align		4
        /*0018*/ 	.word	0x00000000
	.align		4
        /*001c*/ 	.word	0xfffffffd
	.align		4
        /*0020*/ 	.word	0x00000000
	.align		4
        /*0024*/ 	.word	0xfffffffc


//--------------------- .nv.constant4             --------------------------
	.section	.nv.constant4,"a",@progbits
	.align	8
	.align		8
.nv.constant4:
        /*0000*/ 	.dword	vprintf
	.align		8
        /*0008*/ 	.dword	ga
	.align		8
        /*0010*/ 	.dword	gb
	.align		8
        /*0018*/ 	.dword	$str


//--------------------- .text._Z3varv             --------------------------
	.section	.text._Z3varv,"ax",@progbits
	.align	128
        .global         _Z3varv
        .type           _Z3varv,@function
        .size           _Z3varv,(.L_x_2 - _Z3varv)
        .other          _Z3varv,@"STO_CUDA_ENTRY STV_DEFAULT"
_Z3varv:
.text._Z3varv:
[----:B------:R-:W0:Y:S01]  /*0000*/  LDC R1, c[0x0][0x37c] ;  /* 0x0000df00ff017b82 */ /* 0x000e220000000800 */
[----:B------:R-:W1:Y:S01]  /*0010*/  LDCU UR4, c[0x0][0x2f8] ;  /* 0x00005f00ff0477ac */ /* 0x000e620008000800 */
[----:B0-----:R-:W-:Y:S01]  /*0020*/  VIADD R1, R1, 0xfffff040 ;  /* 0xfffff04001017836 */ /* 0x001fe20000000000 */
[----:B------:R-:W-:Y:S01]  /*0030*/  MOV R0, 0x0 ;  /* 0x0000000000007802 */ /* 0x000fe20000000f00 */
[----:B------:R-:W0:Y:S03]  /*0040*/  LDCU UR5, c[0x0][0x2fc] ;  /* 0x00005f80ff0577ac */ /* 0x000e260008000800 */
[----:B------:R2:W-:Y:S01]  /*0050*/  STL [R1], RZ ;  /* 0x000000ff01007387 */ /* 0x0005e20000100800 */
[----:B------:R2:W3:Y:S03]  /*0060*/  LDC.64 R2, c[0x4][R0] ;  /* 0x0100000000027b82 */ /* 0x0004e60000000a00 */
[----:B------:R2:W-:Y:S04]  /*0070*/  STL.128 [R1+0x10], RZ ;  /* 0x000010ff01007387 */ /* 0x0005e80000100c00 */
[----:B------:R2:W-:Y:S01]  /*0080*/  STL.128 [R1+0x20], RZ ;  /* 0x000020ff01007387 */ /* 0x0005e20000100c00 */
[----:B-1----:R-:W-:-:S03]  /*0090*/  IADD3 R6, P0, PT, R1, UR4, RZ ;  /* 0x0000000401067c10 */ /* 0x002fc6000ff1e0ff */
[----:B------:R2:W-:Y:S02]  /*00a0*/  STL.128 [R1+0x30], RZ ;  /* 0x000030ff01007387 */ /* 0x0005e40000100c00 */
[----:B0-----:R-:W-:Y:S01]  /*00b0*/  IMAD.X R7, RZ, RZ, UR5, P0 ;  /* 0x00000005ff077e24 */ /* 0x001fe200080e06ff */
[C---:B------:R-:W-:Y:S01]  /*00c0*/  IADD3 R4, P0, PT, R6.reuse, 0x10, RZ ;  /* 0x0000001006047810 */ /* 0x040fe20007f1e0ff */
[----:B------:R-:W-:Y:S01]  /*00d0*/  IMAD.MOV.U32 R8, RZ, RZ, R6 ;  /* 0x000000ffff087224 */ /* 0x000fe200078e0006 */
[----:B------:R2:W-:Y:S01]  /*00e0*/  STL.128 [R1+0x40], RZ ;  /* 0x000040ff01007387 */ /* 0x0005e20000100c00 */
[----:B------:R-:W-:Y:S01]  /*00f0*/  IMAD.MOV.U32 R9, RZ, RZ, R7 ;  /* 0x000000ffff097224 */ /* 0x000fe200078e0007 */
[----:B------:R-:W-:Y:S01]  /*0100*/  IADD3.X R5, PT, PT, RZ, R7, RZ, P0, !PT ;  /* 0x00000007ff057210 */ /* 0x000fe200007fe4ff */
[----:B------:R-:W0:Y:S01]  /*0110*/  LDCU.64 UR4, c[0x4][0x18] ;  /* 0x01000300ff0477ac */ /* 0x000e220008000a00 */
[----:B------:R-:W-:Y:S01]  /*0120*/  MOV R10, R4 ;  /* 0x00000004000a7202 */ /* 0x000fe20000000f00 */
[----:B------:R2:W-:Y:S01]  /*0130*/  STL.128 [R1+0x50], RZ ;  /* 0x000050ff01007387 */ /* 0x0005e20000100c00 */
[----:B------:R-:W-:Y:S01]  /*0140*/  IADD3 R6, P0, PT, R6, 0xfb0, RZ ;  /* 0x00000fb006067810 */ /* 0x000fe20007f1e0ff */
[----:B------:R-:W-:-:S02]  /*0150*/  IMAD.MOV.U32 R11, RZ, RZ, R5 ;  /* 0x000000ffff0b7224 */ /* 0x000fc400078e0005 */
[----:B------:R2:W-:Y:S01]  /*0160*/  STL.128 [R1+0x60], RZ ;  /* 0x000060ff01007387 */ /* 0x0005e20000100c00 */
[----:B------:R-:W-:-:S03]  /*0170*/  IADD3.X R7, PT, PT, RZ, R7, RZ, P0, !PT ;  /* 0x00000007ff077210 */ /* 0x000fc600007fe4ff */
[----:B------:R2:W-:Y:S04]  /*0180*/  STL.128 [R1+0x70], RZ ;  /* 0x000070ff01007387 */ /* 0x0005e80000100c00 */
[----:B------:R2:W-:Y:S04]  /*0190*/  STL.128 [R1+0x80], RZ ;  /* 0x000080ff01007387 */ /* 0x0005e80000100c00 */
[----:B------:R2:W-:Y:S01]  /*01a0*/  STL.128 [R1+0x90], RZ ;  /* 0x000090ff01007387 */ /* 0x0005e20000100c00 */
[----:B0-----:R-:W-:Y:S01]  /*01b0*/  MOV R4, UR4 ;  /* 0x0000000400047c02 */ /* 0x001fe20008000f00 */
[----:B------:R-:W-:-:S02]  /*01c0*/  IMAD.U32 R5, RZ, RZ, UR5 ;  /* 0x00000005ff057e24 */ /* 0x000fc4000f8e00ff */
[----:B------:R2:W-:Y:S04]  /*01d0*/  STL.128 [R1+0xa0], RZ ;  /* 0x0000a0ff01007387 */ /* 0x0005e80000100c00 */
        /* <DEDUP_REMOVED lines=190> */
[----:B------:R2:W-:Y:S04]  /*0dc0*/  STL.128 [R1+0xfb0], R8 ;  /* 0x000fb00801007387 */ /* 0x0005e80000100c00 */
        /* <DEDUP_REMOVED lines=49> */
[----:B---3--:R2:W-:Y:S02]  /*10e0*/  STL.128 [R1+0xfa0], RZ ;  /* 0x000fa0ff01007387 */ /* 0x0085e40000100c00 */
[----:B------:R-:W-:-:S07]  /*10f0*/  LEPC R20, `(.L_x_0) ;  /* 0x000000001014794e */ /* 0x000fce0000000000 */
[----:B--2---:R-:W-:Y:S05]  /*1100*/  CALL.ABS.NOINC R2 ;  /* 0x0000000002007343 */ /* 0x004fea0003c00000 */
.L_x_0:
[----:B------:R-:W-:Y:S05]  /*1110*/  EXIT ;  /* 0x000000000000794d */ /* 0x000fea0003800000 */
.L_x_1:
[----:B------:R-:W-:-:S00]  /*1120*/  BRA `(.L_x_1) ;  /* 0xfffffffc00fc7947 */ /* 0x000fc0000383ffff */
[----:B------:R-:W-:-:S00]  /*1130*/  NOP ;  /* 0x0000000000007918 */ /* 0x000fc00000000000 */
        /* <DEDUP_REMOVED lines=12> */
.L_x_2:


//--------------------- .nv.global.init           --------------------------
	.section	.nv.global.init,"aw",@progbits
	.align	4
.nv.global.init:
	.type		ga,@object
	.size		ga,($str - ga)
ga:
        /*0000*/ 	.byte	0x08, 0x00, 0x00, 0x00
	.type		$str,@object
	.size		$str,(.L_2 - $str)
$str:
        /*0004*/ 	.byte	0x25, 0x70, 0x20, 0x25, 0x70, 0x00
.L_2:


//--------------------- .nv.shared.reserved.0     --------------------------
	.section	.nv.shared.reserved.0,"aw",@nobits
	.weak		__nv_reservedSMEM_offset_0_alias
	.size		__nv_reservedSMEM_offset_0_alias, 0, 64
	.other		__nv_reservedSMEM_offset_0_alias,@"STO_CUDA_RESERVED_SHARED STV_DEFAULT"
__nv_reservedSMEM_offset_0_alias:
	.zero		0
	.zero		64


//--------------------- .nv.global                --------------------------
	.section	.nv.global,"aw",@nobits
	.align	4
.nv.global:
	.type		gb,@object
	.size		gb,(.L_1 - gb)
gb:
	.zero		4
.L_1:


//--------------------- .nv.constant0._Z3varv     --------------------------
	.section	.nv.constant0._Z3varv,"a",@progbits
	.sectionflags	@""
	.align	4
.nv.constant0._Z3varv:
	.zero		896


//--------------------- SYMBOLS --------------------------

	.type		.nv.reservedSmem.offset0,@object
	.size		.nv.reservedSmem.offset0,0x4
	.type		vprintf,@function
